	.headerflags	@"EF_CUDA_TEXMODE_UNIFIED EF_CUDA_64BIT_ADDRESS EF_CUDA_ACCELERATORS EF_CUDA_SM90 EF_CUDA_VIRTUAL_SM(EF_CUDA_SM90)"
	.elftype	@"ET_EXEC"


//--------------------- .nv.info                  --------------------------
	.section	.nv.info,"",@"SHT_CUDA_INFO"
	.align	4


	//----- nvinfo : EIATTR_REGCOUNT
	.align		4
        /*0000*/ 	.byte	0x04, 0x2f
        /*0002*/ 	.short	(.L_1 - .L_0)
	.align		4
.L_0:
        /*0004*/ 	.word	index@(triton_poi_fused_relu_threshold_backward_7)
        /*0008*/ 	.word	0x0000000e


	//----- nvinfo : EIATTR_MIN_STACK_SIZE
	.align		4
.L_1:
        /*000c*/ 	.byte	0x04, 0x12
        /*000e*/ 	.short	(.L_3 - .L_2)
	.align		4
.L_2:
        /*0010*/ 	.word	index@(triton_poi_fused_relu_threshold_backward_7)
        /*0014*/ 	.word	0x00000000


	//----- nvinfo : EIATTR_FRAME_SIZE
	.align		4
.L_3:
        /*0018*/ 	.byte	0x04, 0x11
        /*001a*/ 	.short	(.L_5 - .L_4)
	.align		4
.L_4:
        /*001c*/ 	.word	index@(triton_poi_fused_relu_threshold_backward_7)
        /*0020*/ 	.word	0x00000000


	//----- nvinfo : EIATTR_MIN_STACK_SIZE
	.align		4
.L_5:
        /*0024*/ 	.byte	0x04, 0x12
        /*0026*/ 	.short	(.L_7 - .L_6)
	.align		4
.L_6:
        /*0028*/ 	.word	index@(triton_poi_fused_relu_threshold_backward_7)
        /*002c*/ 	.word	0x00000000
.L_7:


//--------------------- .nv.info.triton_poi_fused_relu_threshold_backward_7 --------------------------
	.section	.nv.info.triton_poi_fused_relu_threshold_backward_7,"",@"SHT_CUDA_INFO"
	.sectionflags	@""
	.align	4


	//----- nvinfo : EIATTR_CUDA_API_VERSION
	.align		4
        /*0000*/ 	.byte	0x04, 0x37
        /*0002*/ 	.short	(.L_9 - .L_8)
.L_8:
        /*0004*/ 	.word	0x0000007c


	//----- nvinfo : EIATTR_KPARAM_INFO
	.align		4
.L_9:
        /*0008*/ 	.byte	0x04, 0x17
        /*000a*/ 	.short	(.L_11 - .L_10)
.L_10:
        /*000c*/ 	.word	0x00000000
        /*0010*/ 	.short	0x0003
        /*0012*/ 	.short	0x0018
        /*0014*/ 	.byte	0x00, 0xf0, 0x11, 0x00


	//----- nvinfo : EIATTR_KPARAM_INFO
	.align		4
.L_11:
        /*0018*/ 	.byte	0x04, 0x17
        /*001a*/ 	.short	(.L_13 - .L_12)
.L_12:
        /*001c*/ 	.word	0x00000000
        /*0020*/ 	.short	0x0002
        /*0022*/ 	.short	0x0010
        /*0024*/ 	.byte	0x00, 0xf4, 0x21, 0x00


	//----- nvinfo : EIATTR_KPARAM_INFO
	.align		4
.L_13:
        /*0028*/ 	.byte	0x04, 0x17
        /*002a*/ 	.short	(.L_15 - .L_14)
.L_14:
        /*002c*/ 	.word	0x00000000
        /*0030*/ 	.short	0x0001
        /*0032*/ 	.short	0x0008
        /*0034*/ 	.byte	0x00, 0xf4, 0x21, 0x00


	//----- nvinfo : EIATTR_KPARAM_INFO
	.align		4
.L_15:
        /*0038*/ 	.byte	0x04, 0x17
        /*003a*/ 	.short	(.L_17 - .L_16)
.L_16:
        /*003c*/ 	.word	0x00000000
        /*0040*/ 	.short	0x0000
        /*0042*/ 	.short	0x0000
        /*0044*/ 	.byte	0x00, 0xf4, 0x21, 0x00


	//----- nvinfo : EIATTR_SPARSE_MMA_MASK
	.align		4
.L_17:
        /*0048*/ 	.byte	0x03, 0x50
        /*004a*/ 	.short	0x0000


	//----- nvinfo : EIATTR_MAXREG_COUNT
	.align		4
        /*004c*/ 	.byte	0x03, 0x1b
        /*004e*/ 	.short	0x00ff


	//----- nvinfo : EIATTR_EXIT_INSTR_OFFSETS
	.align		4
        /*0050*/ 	.byte	0x04, 0x1c
        /*0052*/ 	.short	(.L_19 - .L_18)


	//   ....[0]....
.L_18:
        /*0054*/ 	.word	0x000001a0


	//   ....[1]....
        /*0058*/ 	.word	0x000001c0


	//----- nvinfo : EIATTR_REQNTID
	.align		4
.L_19:
        /*005c*/ 	.byte	0x04, 0x10
        /*005e*/ 	.short	(.L_21 - .L_20)
.L_20:
        /*0060*/ 	.word	0x00000080
        /*0064*/ 	.word	0x00000001
        /*0068*/ 	.word	0x00000001


	//----- nvinfo : EIATTR_CBANK_PARAM_SIZE
	.align		4
.L_21:
        /*006c*/ 	.byte	0x03, 0x19
        /*006e*/ 	.short	0x001c


	//----- nvinfo : EIATTR_PARAM_CBANK
	.align		4
        /*0070*/ 	.byte	0x04, 0x0a
        /*0072*/ 	.short	(.L_23 - .L_22)
	.align		4
.L_22:
        /*0074*/ 	.word	index@(.nv.constant0.triton_poi_fused_relu_threshold_backward_7)
        /*0078*/ 	.short	0x0210
        /*007a*/ 	.short	0x001c


	//----- nvinfo : EIATTR_SW_WAR
	.align		4
.L_23:
        /*007c*/ 	.byte	0x04, 0x36
        /*007e*/ 	.short	(.L_25 - .L_24)
.L_24:
        /*0080*/ 	.word	0x00000008
.L_25:


//--------------------- .nv.callgraph             --------------------------
	.section	.nv.callgraph,"",@"SHT_CUDA_CALLGRAPH"
	.align	4
	.sectionentsize	8
	.align		4
        /*0000*/ 	.word	0x00000000
	.align		4
        /*0004*/ 	.word	0xffffffff
	.align		4
        /*0008*/ 	.word	0x00000000
	.align		4
        /*000c*/ 	.word	0xfffffffe
	.align		4
        /*0010*/ 	.word	0x00000000
	.align		4
        /*0014*/ 	.word	0xfffffffd
	.align		4
        /*0018*/ 	.word	0x00000000
	.align		4
        /*001c*/ 	.word	0xfffffffc


//--------------------- .text.triton_poi_fused_relu_threshold_backward_7 --------------------------
	.section	.text.triton_poi_fused_relu_threshold_backward_7,"ax",@progbits
	.align	128
        .global         triton_poi_fused_relu_threshold_backward_7
        .type           triton_poi_fused_relu_threshold_backward_7,@function
        .size           triton_poi_fused_relu_threshold_backward_7,(.L_x_1 - triton_poi_fused_relu_threshold_backward_7)
        .other          triton_poi_fused_relu_threshold_backward_7,@"STO_CUDA_ENTRY STV_DEFAULT"
triton_poi_fused_relu_threshold_backward_7:
.text.triton_poi_fused_relu_threshold_backward_7:
[----:B------:R-:W0:Y:S02]  /*0000*/  LDC R1, c[0x0][0x28] ;  /* 0x00000a00ff017b82 */ /* 0x000e240000000800 */
[----:B------:R-:W1:Y:S01]  /*0010*/  S2R R0, SR_TID.X ;  /* 0x0000000000007919 */ /* 0x000e620000002100 */
[----:B------:R-:W2:Y:S01]  /*0020*/  LDC.64 R4, c[0x0][0x218] ;  /* 0x00008600ff047b82 */ /* 0x000ea20000000a00 */
[----:B------:R-:W-:Y:S01]  /*0030*/  ULDC.64 UR4, c[0x0][0x208] ;  /* 0x0000820000047ab9 */ /* 0x000fe20000000a00 */
[----:B------:R-:W-:Y:S01]  /*0040*/  ULDC.64 UR6, c[0x0][0x220] ;  /* 0x0000880000067ab9 */ /* 0x000fe20000000a00 */
[----:B------:R-:W3:Y:S05]  /*0050*/  S2R R7, SR_CTAID.X ;  /* 0x0000000000077919 */ /* 0x000eea0000002500 */
[----:B------:R-:W4:Y:S01]  /*0060*/  LDC.64 R2, c[0x0][0x210] ;  /* 0x00008400ff027b82 */ /* 0x000f220000000a00 */
[----:B-1----:R-:W-:-:S05]  /*0070*/  LOP3.LUT R0, R0, 0x7f, RZ, 0xc0, !PT ;  /* 0x0000007f00007812 */ /* 0x002fca00078ec0ff */
[----:B---3--:R-:W-:-:S04]  /*0080*/  IMAD R7, R7, 0x80, R0 ;  /* 0x0000008007077824 */ /* 0x008fc800078e0200 */
[C---:B------:R-:W-:Y:S01]  /*0090*/  IMAD.HI R0, R7.reuse, 0x2aaaaaab, RZ ;  /* 0x2aaaaaab07007827 */ /* 0x040fe200078e02ff */
[----:B------:R-:W-:-:S03]  /*00a0*/  ISETP.GE.AND P0, PT, R7, 0x60, PT ;  /* 0x000000600700780c */ /* 0x000fc60003f06270 */
[----:B----4-:R-:W-:Y:S01]  /*00b0*/  IMAD.WIDE R2, R7, 0x4, R2 ;  /* 0x0000000407027825 */ /* 0x010fe200078e0202 */
[----:B------:R-:W-:-:S03]  /*00c0*/  LEA.HI R9, R0, R0, RZ, 0x1 ;  /* 0x0000000000097211 */ /* 0x000fc600078f08ff */
[----:B------:R-:W-:Y:S02]  /*00d0*/  IMAD.MOV.U32 R0, RZ, RZ, RZ ;  /* 0x000000ffff007224 */ /* 0x000fe400078e00ff */
[----:B--2---:R-:W-:-:S04]  /*00e0*/  IMAD.WIDE R4, R9, 0x4, R4 ;  /* 0x0000000409047825 */ /* 0x004fc800078e0204 */
[----:B------:R-:W-:Y:S01]  /*00f0*/  IMAD.MOV.U32 R9, RZ, RZ, RZ ;  /* 0x000000ffff097224 */ /* 0x000fe200078e00ff */
[----:B------:R-:W2:Y:S05]  /*0100*/  @!P0 LDG.E R0, desc[UR4][R2.64] ;  /* 0x0000000402008981 */ /* 0x000eaa000c1e1900 */
[----:B------:R-:W2:Y:S02]  /*0110*/  @!P0 LDG.E.EL R9, desc[UR4][R4.64] ;  /* 0x0000000404098981 */ /* 0x000ea4000c2e1900 */
[----:B--2---:R-:W-:Y:S01]  /*0120*/  FADD R6, R9, R0 ;  /* 0x0000000009067221 */ /* 0x004fe20000000000 */
[----:B------:R-:W-:-:S04]  /*0130*/  FSETP.GEU.AND P1, PT, R0, -R9, PT ;  /* 0x800000090000720b */ /* 0x000fc80003f2e000 */
[----:B------:R-:W-:Y:S02]  /*0140*/  FSEL R9, R6, RZ, P1 ;  /* 0x000000ff06097208 */ /* 0x000fe40000800000 */
[----:B------:R-:W-:Y:S02]  /*0150*/  IADD3 R6, P1, R7, UR6, RZ ;  /* 0x0000000607067c10 */ /* 0x000fe4000ff3e0ff */
[----:B------:R-:W-:Y:S01]  /*0160*/  FSETP.GTU.AND P2, PT, R9, RZ, PT ;  /* 0x000000ff0900720b */ /* 0x000fe20003f4c000 */
[----:B------:R1:W-:Y:S01]  /*0170*/  @!P0 STG.E desc[UR4][R2.64], R9 ;  /* 0x0000000902008986 */ /* 0x0003e2000c101904 */
[----:B------:R-:W-:Y:S02]  /*0180*/  LEA.HI.X.SX32 R7, R7, UR7, 0x1, P1 ;  /* 0x0000000707077c11 */ /* 0x000fe400088f0eff */
[----:B------:R-:W-:Y:S01]  /*0190*/  SEL R11, RZ, 0x1, P2 ;  /* 0x00000001ff0b7807 */ /* 0x000fe20001000000 */
[----:B------:R-:W-:Y:S08]  /*01a0*/  @P0 EXIT ;  /* 0x000000000000094d */ /* 0x000ff00003800000 */
[----:B------:R-:W-:Y:S01]  /*01b0*/  STG.E.U8 desc[UR4][R6.64], R11 ;  /* 0x0000000b06007986 */ /* 0x000fe2000c101104 */
[----:B------:R-:W-:Y:S05]  /*01c0*/  EXIT ;  /* 0x000000000000794d */ /* 0x000fea0003800000 */
.L_x_0:
[----:B------:R-:W-:-:S00]  /*01d0*/  BRA `(.L_x_0) ;  /* 0xfffffffc00fc7947 */ /* 0x000fc0000383ffff */
[----:B------:R-:W-:-:S00]  /*01e0*/  NOP ;  /* 0x0000000000007918 */ /* 0x000fc00000000000 */
        /* <DEDUP_REMOVED lines=9> */
.L_x_1:


//--------------------- .nv.constant0.triton_poi_fused_relu_threshold_backward_7 --------------------------
	.section	.nv.constant0.triton_poi_fused_relu_threshold_backward_7,"a",@progbits
	.sectionflags	@""
	.align	4
.nv.constant0.triton_poi_fused_relu_threshold_backward_7:
	.zero		556
